//
// Generated by NVIDIA NVVM Compiler
//
// Compiler Build ID: CL-36424714
// Cuda compilation tools, release 13.0, V13.0.88
// Based on NVVM 20.0.0
//

.version 9.0
.target sm_100
.address_size 64

	// .globl	_Z10ker_reducePii
// _ZZ10ker_reducePiiE3shm has been demoted
// _ZZ10ker_reducePiiE8warp_shm has been demoted

.visible .entry _Z10ker_reducePii(
	.param .u64 .ptr .align 1 _Z10ker_reducePii_param_0,
	.param .u32 _Z10ker_reducePii_param_1
)
{
	.reg .pred 	%p<14>;
	.reg .b32 	%r<51>;
	.reg .b64 	%rd<7>;
	// demoted variable
	.shared .align 4 .b8 _ZZ10ker_reducePiiE3shm[1024];
	// demoted variable
	.shared .align 4 .b8 _ZZ10ker_reducePiiE8warp_shm[32];
	ld.param.u64 	%rd2, [_Z10ker_reducePii_param_0];
	ld.param.u32 	%r12, [_Z10ker_reducePii_param_1];
	cvta.to.global.u64 	%rd1, %rd2;
	mov.u32 	%r13, %tid.x;
	mov.u32 	%r14, %ctaid.x;
	mov.u32 	%r1, %ntid.x;
	mad.lo.s32 	%r2, %r14, %r1, %r13;
	setp.ge.s32 	%p1, %r2, %r12;
	shl.b32 	%r15, %r2, 2;
	mov.u32 	%r16, _ZZ10ker_reducePiiE3shm;
	add.s32 	%r3, %r16, %r15;
	@%p1 bra 	$L__BB0_4;
	mov.u32 	%r17, %nctaid.x;
	mul.lo.s32 	%r4, %r1, %r17;
	ld.shared.u32 	%r49, [%r3];
	mov.u32 	%r50, %r2;
$L__BB0_2:
	mul.wide.s32 	%rd3, %r50, 4;
	add.s64 	%rd4, %rd1, %rd3;
	ld.global.u32 	%r18, [%rd4];
	add.s32 	%r19, %r50, %r4;
	mul.wide.u32 	%rd5, %r19, 4;
	add.s64 	%rd6, %rd1, %rd5;
	ld.global.u32 	%r20, [%rd6];
	add.s32 	%r21, %r20, %r18;
	add.s32 	%r49, %r21, %r49;
	add.s32 	%r50, %r19, %r4;
	setp.lt.s32 	%p2, %r50, %r12;
	@%p2 bra 	$L__BB0_2;
	st.shared.u32 	[%r3], %r49;
$L__BB0_4:
	bar.sync 	0;
	ld.shared.u32 	%r22, [%r3];
	shfl.sync.down.b32	%r23|%p3, %r22, 16, 31, -1;
	add.s32 	%r24, %r23, %r22;
	shfl.sync.down.b32	%r25|%p4, %r24, 8, 31, -1;
	add.s32 	%r26, %r25, %r24;
	shfl.sync.down.b32	%r27|%p5, %r26, 4, 31, -1;
	add.s32 	%r28, %r27, %r26;
	shfl.sync.down.b32	%r29|%p6, %r28, 2, 31, -1;
	add.s32 	%r30, %r29, %r28;
	shfl.sync.down.b32	%r31|%p7, %r30, 1, 31, -1;
	add.s32 	%r10, %r31, %r30;
	and.b32  	%r32, %r2, 31;
	setp.ne.s32 	%p8, %r32, 0;
	@%p8 bra 	$L__BB0_6;
	shr.s32 	%r33, %r2, 31;
	shr.u32 	%r34, %r33, 27;
	add.s32 	%r35, %r2, %r34;
	shr.s32 	%r36, %r35, 5;
	shl.b32 	%r37, %r36, 2;
	mov.u32 	%r38, _ZZ10ker_reducePiiE8warp_shm;
	add.s32 	%r39, %r38, %r37;
	st.shared.u32 	[%r39], %r10;
$L__BB0_6:
	bar.sync 	0;
	setp.gt.s32 	%p9, %r2, 7;
	@%p9 bra 	$L__BB0_9;
	mov.u32 	%r41, _ZZ10ker_reducePiiE8warp_shm;
	add.s32 	%r42, %r41, %r15;
	ld.shared.u32 	%r43, [%r42];
	shfl.sync.down.b32	%r44|%p10, %r43, 4, 31, 255;
	add.s32 	%r45, %r44, %r43;
	shfl.sync.down.b32	%r46|%p11, %r45, 2, 31, 15;
	add.s32 	%r47, %r45, %r46;
	shfl.sync.down.b32	%r48|%p12, %r47, 1, 31, 3;
	add.s32 	%r11, %r47, %r48;
	setp.ne.s32 	%p13, %r2, 0;
	@%p13 bra 	$L__BB0_9;
	st.global.u32 	[%rd1], %r11;
$L__BB0_9:
	ret;

}


// ===== COMPILED SASS (sm_100) =====

	.target	sm_100

	.elftype	@"ET_EXEC"


//--------------------- .note.nv.tkinfo           --------------------------
	.section	.note.nv.tkinfo,"",@"SHT_NOTE"
	.sectionflags	@"SHF_NOTE_NV_TKINFO"
	.tkinfo
        /*0018*/ 	.word	0x00000002
        /*0030*/ 	.string	""
        /*0030*/ 	.string	"ptxas"
        /*0030*/ 	.string	"Cuda compilation tools, release 13.0, V13.0.88"
        /*0030*/ 	.string	"Build cuda_13.0.r13.0/compiler.36424714_0"
        /*0030*/ 	.string	"-arch sm_100 -m 64 "



//--------------------- .note.nv.cuinfo           --------------------------
	.section	.note.nv.cuinfo,"",@"SHT_NOTE"
	.sectionflags	@"SHF_NOTE_NV_CUINFO"
        /*0018*/ 	.short	0x0002
        /*001a*/ 	.short	0x0064
        /*001c*/ 	.short	0x0082
	.zero		2


//--------------------- .nv.info                  --------------------------
	.section	.nv.info,"",@"SHT_CUDA_INFO"
	.align	4


	//----- nvinfo : EIATTR_REGCOUNT
	.align		4
        /*0000*/ 	.byte	0x04, 0x2f
        /*0002*/ 	.short	(.L_1 - .L_0)
	.align		4
.L_0:
        /*0004*/ 	.word	index@(_Z10ker_reducePii)
        /*0008*/ 	.word	0x00000011


	//----- nvinfo : EIATTR_FRAME_SIZE
	.align		4
.L_1:
        /*000c*/ 	.byte	0x04, 0x11
        /*000e*/ 	.short	(.L_3 - .L_2)
	.align		4
.L_2:
        /*0010*/ 	.word	index@(_Z10ker_reducePii)
        /*0014*/ 	.word	0x00000000


	//----- nvinfo : EIATTR_MIN_STACK_SIZE
	.align		4
.L_3:
        /*0018*/ 	.byte	0x04, 0x12
        /*001a*/ 	.short	(.L_5 - .L_4)
	.align		4
.L_4:
        /*001c*/ 	.word	index@(_Z10ker_reducePii)
        /*0020*/ 	.word	0x00000000
.L_5:


//--------------------- .nv.compat                --------------------------
	.section	.nv.compat,"",@"SHT_CUDA_COMPAT_INFO"
	.align	4
        /*0000*/ 	.byte	0x02, 0x09, 0x00, 0x00, 0x02, 0x02, 0x01, 0x00, 0x02, 0x05, 0x05, 0x00, 0x03, 0x07, 0x01, 0x01
        /*0010*/ 	.byte	0x02, 0x03, 0x00, 0x00, 0x02, 0x06, 0x01, 0x00, 0x04, 0x0b, 0x08, 0x00, 0x09, 0x00, 0x00, 0x00
        /*0020*/ 	.byte	0x00, 0x00, 0x00, 0x00


//--------------------- .nv.info._Z10ker_reducePii --------------------------
	.section	.nv.info._Z10ker_reducePii,"",@"SHT_CUDA_INFO"
	.sectionflags	@""
	.align	4


	//----- nvinfo : EIATTR_CUDA_API_VERSION
	.align		4
        /*0000*/ 	.byte	0x04, 0x37
        /*0002*/ 	.short	(.L_7 - .L_6)
.L_6:
        /*0004*/ 	.word	0x00000082


	//----- nvinfo : EIATTR_KPARAM_INFO
	.align		4
.L_7:
        /*0008*/ 	.byte	0x04, 0x17
        /*000a*/ 	.short	(.L_9 - .L_8)
.L_8:
        /*000c*/ 	.word	0x00000000
        /*0010*/ 	.short	0x0001
        /*0012*/ 	.short	0x0008
        /*0014*/ 	.byte	0x00, 0xf0, 0x11, 0x00


	//----- nvinfo : EIATTR_KPARAM_INFO
	.align		4
.L_9:
        /*0018*/ 	.byte	0x04, 0x17
        /*001a*/ 	.short	(.L_11 - .L_10)
.L_10:
        /*001c*/ 	.word	0x00000000
        /*0020*/ 	.short	0x0000
        /*0022*/ 	.short	0x0000
        /*0024*/ 	.byte	0x00, 0xf5, 0x21, 0x00


	//----- nvinfo : EIATTR_SPARSE_MMA_MASK
	.align		4
.L_11:
        /*0028*/ 	.byte	0x03, 0x50
        /*002a*/ 	.short	0x0000


	//----- nvinfo : EIATTR_MAXREG_COUNT
	.align		4
        /*002c*/ 	.byte	0x03, 0x1b
        /*002e*/ 	.short	0x00ff


	//----- nvinfo : EIATTR_NUM_BARRIERS
	.align		4
        /*0030*/ 	.byte	0x02, 0x4c
        /*0032*/ 	.byte	0x01
	.zero		1


	//----- nvinfo : EIATTR_MERCURY_ISA_VERSION
	.align		4
        /*0034*/ 	.byte	0x03, 0x5f
        /*0036*/ 	.short	0x0101


	//----- nvinfo : EIATTR_COOP_GROUP_MASK_REGIDS
	.align		4
        /*0038*/ 	.byte	0x04, 0x29
        /*003a*/ 	.short	(.L_13 - .L_12)


	//   ....[0]....
.L_12:
        /*003c*/ 	.word	0xffffffff


	//   ....[1]....
        /*0040*/ 	.word	0xffffffff


	//   ....[2]....
        /*0044*/ 	.word	0xffffffff


	//   ....[3]....
        /*0048*/ 	.word	0xffffffff


	//   ....[4]....
        /*004c*/ 	.word	0xffffffff


	//   ....[5]....
        /*0050*/ 	.word	0x05000007


	//   ....[6]....
        /*0054*/ 	.word	0x05000006


	//   ....[7]....
        /*0058*/ 	.word	0x05000005


	//----- nvinfo : EIATTR_COOP_GROUP_INSTR_OFFSETS
	.align		4
.L_13:
        /*005c*/ 	.byte	0x04, 0x28
        /*005e*/ 	.short	(.L_15 - .L_14)


	//   ....[0]....
.L_14:
        /*0060*/ 	.word	0x000002a0


	//   ....[1]....
        /*0064*/ 	.word	0x000002c0


	//   ....[2]....
        /*0068*/ 	.word	0x000002e0


	//   ....[3]....
        /*006c*/ 	.word	0x00000300


	//   ....[4]....
        /*0070*/ 	.word	0x00000320


	//   ....[5]....
        /*0074*/ 	.word	0x000003f0


	//   ....[6]....
        /*0078*/ 	.word	0x00000410


	//   ....[7]....
        /*007c*/ 	.word	0x00000430


	//----- nvinfo : EIATTR_VRC_CTA_INIT_COUNT
	.align		4
.L_15:
        /*0080*/ 	.byte	0x02, 0x4a
	.zero		1
	.zero		1


	//----- nvinfo : EIATTR_EXIT_INSTR_OFFSETS
	.align		4
        /*0084*/ 	.byte	0x04, 0x1c
        /*0086*/ 	.short	(.L_17 - .L_16)


	//   ....[0]....
.L_16:
        /*0088*/ 	.word	0x00000360


	//   ....[1]....
        /*008c*/ 	.word	0x00000440


	//   ....[2]....
        /*0090*/ 	.word	0x00000480


	//----- nvinfo : EIATTR_CRS_STACK_SIZE
	.align		4
.L_17:
        /*0094*/ 	.byte	0x04, 0x1e
        /*0096*/ 	.short	(.L_19 - .L_18)
.L_18:
        /*0098*/ 	.word	0x00000000


	//----- nvinfo : EIATTR_CBANK_PARAM_SIZE
	.align		4
.L_19:
        /*009c*/ 	.byte	0x03, 0x19
        /*009e*/ 	.short	0x000c


	//----- nvinfo : EIATTR_PARAM_CBANK
	.align		4
        /*00a0*/ 	.byte	0x04, 0x0a
        /*00a2*/ 	.short	(.L_21 - .L_20)
	.align		4
.L_20:
        /*00a4*/ 	.word	index@(.nv.constant0._Z10ker_reducePii)
        /*00a8*/ 	.short	0x0380
        /*00aa*/ 	.short	0x000c


	//----- nvinfo : EIATTR_SW_WAR
	.align		4
.L_21:
        /*00ac*/ 	.byte	0x04, 0x36
        /*00ae*/ 	.short	(.L_23 - .L_22)
.L_22:
        /*00b0*/ 	.word	0x00000008
.L_23:


//--------------------- .nv.callgraph             --------------------------
	.section	.nv.callgraph,"",@"SHT_CUDA_CALLGRAPH"
	.align	4
	.sectionentsize	8
	.align		4
        /*0000*/ 	.word	0x00000000
	.align		4
        /*0004*/ 	.word	0xffffffff
	.align		4
        /*0008*/ 	.word	0x00000000
	.align		4
        /*000c*/ 	.word	0xfffffffe
	.align		4
        /*0010*/ 	.word	0x00000000
	.align		4
        /*0014*/ 	.word	0xfffffffd
	.align		4
        /*0018*/ 	.word	0x00000000
	.align		4
        /*001c*/ 	.word	0xfffffffc


//--------------------- .text._Z10ker_reducePii   --------------------------
	.section	.text._Z10ker_reducePii,"ax",@progbits
	.align	128
        .global         _Z10ker_reducePii
        .type           _Z10ker_reducePii,@function
        .size           _Z10ker_reducePii,(.L_x_5 - _Z10ker_reducePii)
        .other          _Z10ker_reducePii,@"STO_CUDA_ENTRY STV_DEFAULT"
_Z10ker_reducePii:
.text._Z10ker_reducePii:
[----:B------:R-:W-:Y:S01]  /*0000*/  LDC R1, c[0x0][0x37c] ;  /* 0x0000df00ff017b82 */ /* 0x000fe20000000800 */
[----:B------:R-:W0:Y:S07]  /*0010*/  S2R R2, SR_TID.X ;  /* 0x0000000000027919 */ /* 0x000e2e0000002100 */
[----:B------:R-:W0:Y:S01]  /*0020*/  S2UR UR6, SR_CTAID.X ;  /* 0x00000000000679c3 */ /* 0x000e220000002500 */
[----:B------:R-:W1:Y:S01]  /*0030*/  LDCU UR7, c[0x0][0x388] ;  /* 0x00007100ff0777ac */ /* 0x000e620008000800 */
[----:B------:R-:W-:Y:S01]  /*0040*/  MOV R3, 0x400 ;  /* 0x0000040000037802 */ /* 0x000fe20000000f00 */
[----:B------:R-:W2:Y:S01]  /*0050*/  S2R R0, SR_CgaCtaId ;  /* 0x0000000000007919 */ /* 0x000ea20000008800 */
[----:B------:R-:W-:Y:S01]  /*0060*/  BSSY.RECONVERGENT B0, `(.L_x_0) ;  /* 0x0000019000007945 */ /* 0x000fe20003800200 */
[----:B------:R-:W3:Y:S03]  /*0070*/  LDCU.64 UR4, c[0x0][0x358] ;  /* 0x00006b00ff0477ac */ /* 0x000ee60008000a00 */
[----:B------:R-:W0:Y:S02]  /*0080*/  LDC R11, c[0x0][0x360] ;  /* 0x0000d800ff0b7b82 */ /* 0x000e240000000800 */
[----:B0-----:R-:W-:Y:S01]  /*0090*/  IMAD R2, R11, UR6, R2 ;  /* 0x000000060b027c24 */ /* 0x001fe2000f8e0202 */
[----:B--2---:R-:W-:-:S04]  /*00a0*/  LEA R5, R0, R3, 0x18 ;  /* 0x0000000300057211 */ /* 0x004fc800078ec0ff */
[C---:B-1----:R-:W-:Y:S01]  /*00b0*/  ISETP.GE.AND P0, PT, R2.reuse, UR7, PT ;  /* 0x0000000702007c0c */ /* 0x042fe2000bf06270 */
[----:B------:R-:W-:-:S12]  /*00c0*/  IMAD R10, R2, 0x4, R5 ;  /* 0x00000004020a7824 */ /* 0x000fd800078e0205 */
[----:B---3--:R-:W-:Y:S05]  /*00d0*/  @P0 BRA `(.L_x_1) ;  /* 0x0000000000440947 */ /* 0x008fea0003800000 */
[----:B------:R0:W1:Y:S01]  /*00e0*/  LDS R13, [R10] ;  /* 0x000000000a0d7984 */ /* 0x0000620000000800 */
[----:B------:R-:W2:Y:S01]  /*00f0*/  LDC.64 R8, c[0x0][0x380] ;  /* 0x0000e000ff087b82 */ /* 0x000ea20000000a00 */
[----:B------:R-:W3:Y:S01]  /*0100*/  LDCU UR6, c[0x0][0x370] ;  /* 0x00006e00ff0677ac */ /* 0x000ee20008000800 */
[----:B------:R-:W-:Y:S01]  /*0110*/  BSSY.RECONVERGENT B1, `(.L_x_2) ;  /* 0x000000c000017945 */ /* 0x000fe20003800200 */
[----:B------:R-:W-:Y:S02]  /*0120*/  IMAD.MOV.U32 R12, RZ, RZ, R2 ;  /* 0x000000ffff0c7224 */ /* 0x000fe400078e0002 */
[----:B0--3--:R-:W-:-:S07]  /*0130*/  IMAD R11, R11, UR6, RZ ;  /* 0x000000060b0b7c24 */ /* 0x009fce000f8e02ff */
.L_x_3:
[----:B------:R-:W-:Y:S02]  /*0140*/  IMAD.IADD R14, R11, 0x1, R12 ;  /* 0x000000010b0e7824 */ /* 0x000fe400078e020c */
[----:B--2---:R-:W-:-:S04]  /*0150*/  IMAD.WIDE R4, R12, 0x4, R8 ;  /* 0x000000040c047825 */ /* 0x004fc800078e0208 */
[----:B------:R-:W-:Y:S02]  /*0160*/  IMAD.WIDE.U32 R6, R14, 0x4, R8 ;  /* 0x000000040e067825 */ /* 0x000fe400078e0008 */
[----:B------:R-:W1:Y:S04]  /*0170*/  LDG.E R4, desc[UR4][R4.64] ;  /* 0x0000000404047981 */ /* 0x000e68000c1e1900 */
[----:B------:R-:W1:Y:S01]  /*0180*/  LDG.E R6, desc[UR4][R6.64] ;  /* 0x0000000406067981 */ /* 0x000e62000c1e1900 */
[----:B------:R-:W-:-:S04]  /*0190*/  IADD3 R12, PT, PT, R11, R14, RZ ;  /* 0x0000000e0b0c7210 */ /* 0x000fc80007ffe0ff */
[----:B------:R-:W-:Y:S02]  /*01a0*/  ISETP.GE.AND P0, PT, R12, UR7, PT ;  /* 0x000000070c007c0c */ /* 0x000fe4000bf06270 */
[----:B-1----:R-:W-:-:S11]  /*01b0*/  IADD3 R13, PT, PT, R13, R6, R4 ;  /* 0x000000060d0d7210 */ /* 0x002fd60007ffe004 */
[----:B------:R-:W-:Y:S05]  /*01c0*/  @!P0 BRA `(.L_x_3) ;  /* 0xfffffffc00dc8947 */ /* 0x000fea000383ffff */
[----:B------:R-:W-:Y:S05]  /*01d0*/  BSYNC.RECONVERGENT B1 ;  /* 0x0000000000017941 */ /* 0x000fea0003800200 */
.L_x_2:
[----:B------:R0:W-:Y:S02]  /*01e0*/  STS [R10], R13 ;  /* 0x0000000d0a007388 */ /* 0x0001e40000000800 */
.L_x_1:
[----:B------:R-:W-:Y:S05]  /*01f0*/  BSYNC.RECONVERGENT B0 ;  /* 0x0000000000007941 */ /* 0x000fea0003800200 */
.L_x_0:
[----:B------:R-:W-:Y:S01]  /*0200*/  BAR.SYNC.DEFER_BLOCKING 0x0 ;  /* 0x0000000000007b1d */ /* 0x000fe20000010000 */
[C---:B------:R-:W-:Y:S02]  /*0210*/  LOP3.LUT P0, RZ, R2.reuse, 0x1f, RZ, 0xc0, !PT ;  /* 0x0000001f02ff7812 */ /* 0x040fe4000780c0ff */
[----:B------:R-:W-:-:S11]  /*0220*/  ISETP.GT.AND P1, PT, R2, 0x7, PT ;  /* 0x000000070200780c */ /* 0x000fd60003f24270 */
[----:B------:R-:W-:Y:S01]  /*0230*/  @!P0 SHF.R.S32.HI R11, RZ, 0x1f, R2 ;  /* 0x0000001fff0b8819 */ /* 0x000fe20000011402 */
[----:B0-----:R-:W-:-:S03]  /*0240*/  @!P0 VIADD R13, R3, 0x400 ;  /* 0x00000400030d8836 */ /* 0x001fc60000000000 */
[----:B------:R-:W-:Y:S02]  /*0250*/  @!P0 LEA.HI R11, R11, R2, RZ, 0x5 ;  /* 0x000000020b0b8211 */ /* 0x000fe400078f28ff */
[----:B------:R-:W-:Y:S02]  /*0260*/  @!P0 LEA R8, R0, R13, 0x18 ;  /* 0x0000000d00088211 */ /* 0x000fe400078ec0ff */
[----:B------:R-:W-:Y:S01]  /*0270*/  @!P0 SHF.R.S32.HI R11, RZ, 0x5, R11 ;  /* 0x00000005ff0b8819 */ /* 0x000fe2000001140b */
[----:B------:R-:W0:Y:S03]  /*0280*/  LDS R10, [R10] ;  /* 0x000000000a0a7984 */ /* 0x000e260000000800 */
[----:B------:R-:W-:Y:S01]  /*0290*/  @!P0 LEA R8, R11, R8, 0x2 ;  /* 0x000000080b088211 */ /* 0x000fe200078e10ff */
[----:B0-----:R-:W0:Y:S02]  /*02a0*/  SHFL.DOWN PT, R5, R10, 0x10, 0x1f ;  /* 0x0a001f000a057f89 */ /* 0x001e2400000e0000 */
[----:B0-----:R-:W-:-:S05]  /*02b0*/  IMAD.IADD R5, R10, 0x1, R5 ;  /* 0x000000010a057824 */ /* 0x001fca00078e0205 */
[----:B------:R-:W0:Y:S02]  /*02c0*/  SHFL.DOWN PT, R4, R5, 0x8, 0x1f ;  /* 0x09001f0005047f89 */ /* 0x000e2400000e0000 */
[----:B0-----:R-:W-:-:S05]  /*02d0*/  IMAD.IADD R4, R5, 0x1, R4 ;  /* 0x0000000105047824 */ /* 0x001fca00078e0204 */
[----:B------:R-:W0:Y:S02]  /*02e0*/  SHFL.DOWN PT, R7, R4, 0x4, 0x1f ;  /* 0x08801f0004077f89 */ /* 0x000e2400000e0000 */
[----:B0-----:R-:W-:-:S05]  /*02f0*/  IADD3 R7, PT, PT, R4, R7, RZ ;  /* 0x0000000704077210 */ /* 0x001fca0007ffe0ff */
[----:B------:R-:W0:Y:S02]  /*0300*/  SHFL.DOWN PT, R6, R7, 0x2, 0x1f ;  /* 0x08401f0007067f89 */ /* 0x000e2400000e0000 */
[----:B0-----:R-:W-:-:S05]  /*0310*/  IMAD.IADD R6, R7, 0x1, R6 ;  /* 0x0000000107067824 */ /* 0x001fca00078e0206 */
[----:B------:R-:W0:Y:S02]  /*0320*/  SHFL.DOWN PT, R9, R6, 0x1, 0x1f ;  /* 0x08201f0006097f89 */ /* 0x000e2400000e0000 */
[----:B0-----:R-:W-:-:S05]  /*0330*/  IMAD.IADD R9, R6, 0x1, R9 ;  /* 0x0000000106097824 */ /* 0x001fca00078e0209 */
[----:B------:R0:W-:Y:S01]  /*0340*/  @!P0 STS [R8], R9 ;  /* 0x0000000908008388 */ /* 0x0001e20000000800 */
[----:B------:R-:W-:Y:S06]  /*0350*/  BAR.SYNC.DEFER_BLOCKING 0x0 ;  /* 0x0000000000007b1d */ /* 0x000fec0000010000 */
[----:B------:R-:W-:Y:S05]  /*0360*/  @P1 EXIT ;  /* 0x000000000000194d */ /* 0x000fea0003800000 */
[----:B------:R-:W-:Y:S01]  /*0370*/  VIADD R3, R3, 0x400 ;  /* 0x0000040003037836 */ /* 0x000fe20000000000 */
[----:B------:R-:W-:Y:S01]  /*0380*/  ISETP.NE.AND P0, PT, R2, RZ, PT ;  /* 0x000000ff0200720c */ /* 0x000fe20003f05270 */
[----:B------:R-:W-:Y:S02]  /*0390*/  IMAD.MOV.U32 R7, RZ, RZ, 0xff ;  /* 0x000000ffff077424 */ /* 0x000fe400078e00ff */
[----:B------:R-:W-:Y:S01]  /*03a0*/  IMAD.MOV.U32 R6, RZ, RZ, 0xf ;  /* 0x0000000fff067424 */ /* 0x000fe200078e00ff */
[----:B------:R-:W-:Y:S01]  /*03b0*/  LEA R3, R0, R3, 0x18 ;  /* 0x0000000300037211 */ /* 0x000fe200078ec0ff */
[----:B------:R-:W-:-:S03]  /*03c0*/  IMAD.MOV.U32 R5, RZ, RZ, 0x3 ;  /* 0x00000003ff057424 */ /* 0x000fc600078e00ff */
[----:B------:R-:W-:-:S06]  /*03d0*/  LEA R0, R2, R3, 0x2 ;  /* 0x0000000302007211 */ /* 0x000fcc00078e10ff */
[----:B------:R-:W1:Y:S04]  /*03e0*/  LDS R0, [R0] ;  /* 0x0000000000007984 */ /* 0x000e680000000800 */
[----:B-1----:R-:W1:Y:S02]  /*03f0*/  SHFL.DOWN PT, R3, R0, 0x4, 0x1f ;  /* 0x08801f0000037f89 */ /* 0x002e6400000e0000 */
[----:B-1----:R-:W-:-:S05]  /*0400*/  IADD3 R3, PT, PT, R0, R3, RZ ;  /* 0x0000000300037210 */ /* 0x002fca0007ffe0ff */
[----:B------:R-:W1:Y:S02]  /*0410*/  SHFL.DOWN PT, R4, R3, 0x2, 0x1f ;  /* 0x08401f0003047f89 */ /* 0x000e6400000e0000 */
[----:B-1----:R-:W-:-:S05]  /*0420*/  IMAD.IADD R4, R3, 0x1, R4 ;  /* 0x0000000103047824 */ /* 0x002fca00078e0204 */
[----:B------:R1:W2:Y:S01]  /*0430*/  SHFL.DOWN PT, R5, R4, 0x1, 0x1f ;  /* 0x08201f0004057f89 */ /* 0x0002a200000e0000 */
[----:B------:R-:W-:Y:S05]  /*0440*/  @P0 EXIT ;  /* 0x000000000000094d */ /* 0x000fea0003800000 */
[----:B------:R-:W3:Y:S01]  /*0450*/  LDC.64 R2, c[0x0][0x380] ;  /* 0x0000e000ff027b82 */ /* 0x000ee20000000a00 */
[----:B--2---:R-:W-:-:S05]  /*0460*/  IADD3 R5, PT, PT, R4, R5, RZ ;  /* 0x0000000504057210 */ /* 0x004fca0007ffe0ff */
[----:B---3--:R-:W-:Y:S01]  /*0470*/  STG.E desc[UR4][R2.64], R5 ;  /* 0x0000000502007986 */ /* 0x008fe2000c101904 */
[----:B------:R-:W-:Y:S05]  /*0480*/  EXIT ;  /* 0x000000000000794d */ /* 0x000fea0003800000 */
.L_x_4:
[----:B------:R-:W-:-:S00]  /*0490*/  BRA `(.L_x_4) ;  /* 0xfffffffc00fc7947 */ /* 0x000fc0000383ffff */
[----:B------:R-:W-:-:S00]  /*04a0*/  NOP ;  /* 0x0000000000007918 */ /* 0x000fc00000000000 */
        /* <DEDUP_REMOVED lines=13> */
.L_x_5:


//--------------------- .nv.shared._Z10ker_reducePii --------------------------
	.section	.nv.shared._Z10ker_reducePii,"aw",@nobits
	.sectionflags	@""
	.align	4
.nv.shared._Z10ker_reducePii:
	.zero		2080


//--------------------- .nv.shared.reserved.0     --------------------------
	.section	.nv.shared.reserved.0,"aw",@nobits
	.weak		__nv_reservedSMEM_offset_0_alias
	.size		__nv_reservedSMEM_offset_0_alias, 0, 64
	.other		__nv_reservedSMEM_offset_0_alias,@"STO_CUDA_RESERVED_SHARED STV_DEFAULT"
__nv_reservedSMEM_offset_0_alias:
	.zero		0
	.zero		64


//--------------------- .nv.constant0._Z10ker_reducePii --------------------------
	.section	.nv.constant0._Z10ker_reducePii,"a",@progbits
	.sectionflags	@""
	.align	4
.nv.constant0._Z10ker_reducePii:
	.zero		908


//--------------------- SYMBOLS --------------------------

	.type		.nv.reservedSmem.offset0,@object
	.size		.nv.reservedSmem.offset0,0x4
	.type		.nv.reservedSmem.cap,@object
	.size		.nv.reservedSmem.cap,0x4
